	.headerflags	@"EF_CUDA_TEXMODE_UNIFIED EF_CUDA_64BIT_ADDRESS EF_CUDA_ACCELERATORS EF_CUDA_SM90 EF_CUDA_VIRTUAL_SM(EF_CUDA_SM90)"
	.elftype	@"ET_EXEC"


//--------------------- .nv.info                  --------------------------
	.section	.nv.info,"",@"SHT_CUDA_INFO"
	.align	4


	//----- nvinfo : EIATTR_REGCOUNT
	.align		4
        /*0000*/ 	.byte	0x04, 0x2f
        /*0002*/ 	.short	(.L_1 - .L_0)
	.align		4
.L_0:
        /*0004*/ 	.word	index@(triton_poi_fused_mul_sigmoid_33)
        /*0008*/ 	.word	0x00000020


	//----- nvinfo : EIATTR_MIN_STACK_SIZE
	.align		4
.L_1:
        /*000c*/ 	.byte	0x04, 0x12
        /*000e*/ 	.short	(.L_3 - .L_2)
	.align		4
.L_2:
        /*0010*/ 	.word	index@(triton_poi_fused_mul_sigmoid_33)
        /*0014*/ 	.word	0x00000000


	//----- nvinfo : EIATTR_FRAME_SIZE
	.align		4
.L_3:
        /*0018*/ 	.byte	0x04, 0x11
        /*001a*/ 	.short	(.L_5 - .L_4)
	.align		4
.L_4:
        /*001c*/ 	.word	index@(triton_poi_fused_mul_sigmoid_33)
        /*0020*/ 	.word	0x00000000


	//----- nvinfo : EIATTR_MIN_STACK_SIZE
	.align		4
.L_5:
        /*0024*/ 	.byte	0x04, 0x12
        /*0026*/ 	.short	(.L_7 - .L_6)
	.align		4
.L_6:
        /*0028*/ 	.word	index@(triton_poi_fused_mul_sigmoid_33)
        /*002c*/ 	.word	0x00000000
.L_7:


//--------------------- .nv.info.triton_poi_fused_mul_sigmoid_33 --------------------------
	.section	.nv.info.triton_poi_fused_mul_sigmoid_33,"",@"SHT_CUDA_INFO"
	.sectionflags	@""
	.align	4


	//----- nvinfo : EIATTR_CUDA_API_VERSION
	.align		4
        /*0000*/ 	.byte	0x04, 0x37
        /*0002*/ 	.short	(.L_9 - .L_8)
.L_8:
        /*0004*/ 	.word	0x0000007c


	//----- nvinfo : EIATTR_KPARAM_INFO
	.align		4
.L_9:
        /*0008*/ 	.byte	0x04, 0x17
        /*000a*/ 	.short	(.L_11 - .L_10)
.L_10:
        /*000c*/ 	.word	0x00000000
        /*0010*/ 	.short	0x0002
        /*0012*/ 	.short	0x0010
        /*0014*/ 	.byte	0x00, 0xf0, 0x11, 0x00


	//----- nvinfo : EIATTR_KPARAM_INFO
	.align		4
.L_11:
        /*0018*/ 	.byte	0x04, 0x17
        /*001a*/ 	.short	(.L_13 - .L_12)
.L_12:
        /*001c*/ 	.word	0x00000000
        /*0020*/ 	.short	0x0001
        /*0022*/ 	.short	0x0008
        /*0024*/ 	.byte	0x00, 0xf4, 0x21, 0x00


	//----- nvinfo : EIATTR_KPARAM_INFO
	.align		4
.L_13:
        /*0028*/ 	.byte	0x04, 0x17
        /*002a*/ 	.short	(.L_15 - .L_14)
.L_14:
        /*002c*/ 	.word	0x00000000
        /*0030*/ 	.short	0x0000
        /*0032*/ 	.short	0x0000
        /*0034*/ 	.byte	0x00, 0xf4, 0x21, 0x00


	//----- nvinfo : EIATTR_SPARSE_MMA_MASK
	.align		4
.L_15:
        /*0038*/ 	.byte	0x03, 0x50
        /*003a*/ 	.short	0x0000


	//----- nvinfo : EIATTR_MAXREG_COUNT
	.align		4
        /*003c*/ 	.byte	0x03, 0x1b
        /*003e*/ 	.short	0x00ff


	//----- nvinfo : EIATTR_EXIT_INSTR_OFFSETS
	.align		4
        /*0040*/ 	.byte	0x04, 0x1c
        /*0042*/ 	.short	(.L_17 - .L_16)


	//   ....[0]....
.L_16:
        /*0044*/ 	.word	0x00000f00


	//----- nvinfo : EIATTR_REQNTID
	.align		4
.L_17:
        /*0048*/ 	.byte	0x04, 0x10
        /*004a*/ 	.short	(.L_19 - .L_18)
.L_18:
        /*004c*/ 	.word	0x00000080
        /*0050*/ 	.word	0x00000001
        /*0054*/ 	.word	0x00000001


	//----- nvinfo : EIATTR_CBANK_PARAM_SIZE
	.align		4
.L_19:
        /*0058*/ 	.byte	0x03, 0x19
        /*005a*/ 	.short	0x0014


	//----- nvinfo : EIATTR_PARAM_CBANK
	.align		4
        /*005c*/ 	.byte	0x04, 0x0a
        /*005e*/ 	.short	(.L_21 - .L_20)
	.align		4
.L_20:
        /*0060*/ 	.word	index@(.nv.constant0.triton_poi_fused_mul_sigmoid_33)
        /*0064*/ 	.short	0x0210
        /*0066*/ 	.short	0x0014


	//----- nvinfo : EIATTR_SW_WAR
	.align		4
.L_21:
        /*0068*/ 	.byte	0x04, 0x36
        /*006a*/ 	.short	(.L_23 - .L_22)
.L_22:
        /*006c*/ 	.word	0x00000008
.L_23:


//--------------------- .nv.callgraph             --------------------------
	.section	.nv.callgraph,"",@"SHT_CUDA_CALLGRAPH"
	.align	4
	.sectionentsize	8
	.align		4
        /*0000*/ 	.word	0x00000000
	.align		4
        /*0004*/ 	.word	0xffffffff
	.align		4
        /*0008*/ 	.word	0x00000000
	.align		4
        /*000c*/ 	.word	0xfffffffe
	.align		4
        /*0010*/ 	.word	0x00000000
	.align		4
        /*0014*/ 	.word	0xfffffffd
	.align		4
        /*0018*/ 	.word	0x00000000
	.align		4
        /*001c*/ 	.word	0xfffffffc


//--------------------- .text.triton_poi_fused_mul_sigmoid_33 --------------------------
	.section	.text.triton_poi_fused_mul_sigmoid_33,"ax",@progbits
	.align	128
        .global         triton_poi_fused_mul_sigmoid_33
        .type           triton_poi_fused_mul_sigmoid_33,@function
        .size           triton_poi_fused_mul_sigmoid_33,(.L_x_1 - triton_poi_fused_mul_sigmoid_33)
        .other          triton_poi_fused_mul_sigmoid_33,@"STO_CUDA_ENTRY STV_DEFAULT"
triton_poi_fused_mul_sigmoid_33:
.text.triton_poi_fused_mul_sigmoid_33:
[----:B------:R-:W-:Y:S01]  /*0000*/  LDC R1, c[0x0][0x28] ;  /* 0x00000a00ff017b82 */ /* 0x000fe20000000800 */
[----:B------:R-:W1:Y:S07]  /*0010*/  S2R R0, SR_TID.X ;  /* 0x0000000000007919 */ /* 0x000e6e0000002100 */
[----:B------:R-:W2:Y:S01]  /*0020*/  LDC.64 R2, c[0x0][0x210] ;  /* 0x00008400ff027b82 */ /* 0x000ea20000000a00 */
[----:B------:R-:W-:Y:S01]  /*0030*/  ULDC.64 UR4, c[0x0][0x208] ;  /* 0x0000820000047ab9 */ /* 0x000fe20000000a00 */
[----:B------:R-:W3:Y:S06]  /*0040*/  S2R R7, SR_CTAID.X ;  /* 0x0000000000077919 */ /* 0x000eec0000002500 */
[----:B------:R-:W4:Y:S01]  /*0050*/  LDC.64 R4, c[0x0][0x218] ;  /* 0x00008600ff047b82 */ /* 0x000f220000000a00 */
[----:B-1----:R-:W-:-:S04]  /*0060*/  SHF.L.U32 R0, R0, 0x2, RZ ;  /* 0x0000000200007819 */ /* 0x002fc800000006ff */
[----:B------:R-:W-:-:S04]  /*0070*/  LOP3.LUT R0, R0, 0x1fc, RZ, 0xc0, !PT ;  /* 0x000001fc00007812 */ /* 0x000fc800078ec0ff */
[----:B---3--:R-:W-:-:S05]  /*0080*/  LEA R7, R7, R0, 0xa ;  /* 0x0000000007077211 */ /* 0x008fca00078e50ff */
[----:B--2---:R-:W-:-:S05]  /*0090*/  IMAD.WIDE R2, R7, 0x4, R2 ;  /* 0x0000000407027825 */ /* 0x004fca00078e0202 */
[----:B------:R-:W2:Y:S01]  /*00a0*/  LDG.E.128 R16, desc[UR4][R2.64] ;  /* 0x0000000402107981 */ /* 0x000ea2000c1e1d00 */
[----:B------:R-:W-:-:S03]  /*00b0*/  IMAD.HI R0, R7, 0x38e38e39, RZ ;  /* 0x38e38e3907007827 */ /* 0x000fc600078e02ff */
[----:B------:R-:W3:Y:S02]  /*00c0*/  LDG.E.128 R12, desc[UR4][R2.64+0x800] ;  /* 0x00080004020c7981 */ /* 0x000ee4000c1e1d00 */
[----:B------:R-:W-:-:S04]  /*00d0*/  SHF.R.U32.HI R9, RZ, 0x1f, R0 ;  /* 0x0000001fff097819 */ /* 0x000fc80000011600 */
[CC--:B------:R-:W-:Y:S02]  /*00e0*/  LEA.HI.SX32 R6, R0.reuse, R9.reuse, 0x18 ;  /* 0x0000000900067211 */ /* 0x0c0fe400078fc2ff */
[----:B------:R-:W-:-:S03]  /*00f0*/  LEA.HI.SX32 R9, R0, R9, 0x14 ;  /* 0x0000000900097211 */ /* 0x000fc600078fa2ff */
[----:B------:R-:W-:-:S04]  /*0100*/  IMAD R6, R6, -0x480, R7 ;  /* 0xfffffb8006067824 */ /* 0x000fc800078e0207 */
[----:B------:R-:W-:-:S04]  /*0110*/  IMAD R9, R9, 0x480, R6 ;  /* 0x0000048009097824 */ /* 0x000fc800078e0206 */
[----:B----4-:R-:W-:Y:S01]  /*0120*/  IMAD.WIDE R8, R9, 0x4, R4 ;  /* 0x0000000409087825 */ /* 0x010fe200078e0204 */
[----:B------:R-:W-:-:S05]  /*0130*/  IADD3 R7, R7, 0x200, RZ ;  /* 0x0000020007077810 */ /* 0x000fca0007ffe0ff */
[----:B------:R-:W4:Y:S01]  /*0140*/  LDG.E.EL.128 R8, desc[UR4][R8.64] ;  /* 0x0000000408087981 */ /* 0x000f22000c2e1d00 */
[----:B------:R-:W-:-:S05]  /*0150*/  IMAD.HI R0, R7, 0x38e38e39, RZ ;  /* 0x38e38e3907007827 */ /* 0x000fca00078e02ff */
[----:B------:R-:W-:-:S04]  /*0160*/  SHF.R.U32.HI R21, RZ, 0x1f, R0 ;  /* 0x0000001fff157819 */ /* 0x000fc80000011600 */
[CC--:B------:R-:W-:Y:S02]  /*0170*/  LEA.HI.SX32 R6, R0.reuse, R21.reuse, 0x18 ;  /* 0x0000001500067211 */ /* 0x0c0fe400078fc2ff */
[----:B------:R-:W-:-:S03]  /*0180*/  LEA.HI.SX32 R21, R0, R21, 0x14 ;  /* 0x0000001500157211 */ /* 0x000fc600078fa2ff */
[----:B------:R-:W-:-:S04]  /*0190*/  IMAD R6, R6, -0x480, R7 ;  /* 0xfffffb8006067824 */ /* 0x000fc800078e0207 */
[----:B------:R-:W-:-:S04]  /*01a0*/  IMAD R21, R21, 0x480, R6 ;  /* 0x0000048015157824 */ /* 0x000fc800078e0206 */
[----:B------:R-:W-:-:S06]  /*01b0*/  IMAD.WIDE R4, R21, 0x4, R4 ;  /* 0x0000000415047825 */ /* 0x000fcc00078e0204 */
[----:B------:R-:W5:Y:S01]  /*01c0*/  LDG.E.EL.128 R4, desc[UR4][R4.64] ;  /* 0x0000000404047981 */ /* 0x000f62000c2e1d00 */
[----:B--2---:R-:W-:Y:S01]  /*01d0*/  FADD R0, RZ, -R16 ;  /* 0x80000010ff007221 */ /* 0x004fe20000000000 */
[----:B------:R-:W-:-:S03]  /*01e0*/  FADD R24, RZ, -R19 ;  /* 0x80000013ff187221 */ /* 0x000fc60000000000 */
[----:B------:R-:W-:Y:S01]  /*01f0*/  FMUL R20, R0, 1.4426950216293334961 ;  /* 0x3fb8aa3b00147820 */ /* 0x000fe20000400000 */
[----:B------:R-:W-:Y:S01]  /*0200*/  FADD R0, RZ, -R17 ;  /* 0x80000011ff007221 */ /* 0x000fe20000000000 */
[----:B------:R-:W-:Y:S01]  /*0210*/  FMUL R24, R24, 1.4426950216293334961 ;  /* 0x3fb8aa3b18187820 */ /* 0x000fe20000400000 */
[----:B---3--:R-:W-:Y:S01]  /*0220*/  FADD R23, RZ, -R13 ;  /* 0x8000000dff177221 */ /* 0x008fe20000000000 */
[----:B------:R-:W-:Y:S01]  /*0230*/  FADD R22, RZ, -R12 ;  /* 0x8000000cff167221 */ /* 0x000fe20000000000 */
[----:B------:R-:W-:Y:S01]  /*0240*/  FSETP.GEU.AND P0, PT, R20, -126, PT ;  /* 0xc2fc00001400780b */ /* 0x000fe20003f0e000 */
[----:B------:R-:W-:Y:S01]  /*0250*/  FMUL R25, R0, 1.4426950216293334961 ;  /* 0x3fb8aa3b00197820 */ /* 0x000fe20000400000 */
[----:B------:R-:W-:Y:S01]  /*0260*/  FADD R0, RZ, -R18 ;  /* 0x80000012ff007221 */ /* 0x000fe20000000000 */
[----:B------:R-:W-:Y:S01]  /*0270*/  FSETP.GEU.AND P5, PT, R24, -126, PT ;  /* 0xc2fc00001800780b */ /* 0x000fe20003fae000 */
[----:B------:R-:W-:Y:S01]  /*0280*/  FMUL R23, R23, 1.4426950216293334961 ;  /* 0x3fb8aa3b17177820 */ /* 0x000fe20000400000 */
[----:B------:R-:W-:Y:S01]  /*0290*/  FMUL R22, R22, 1.4426950216293334961 ;  /* 0x3fb8aa3b16167820 */ /* 0x000fe20000400000 */
[----:B------:R-:W-:-:S04]  /*02a0*/  FSETP.GEU.AND P2, PT, R25, -126, PT ;  /* 0xc2fc00001900780b */ /* 0x000fc80003f4e000 */
[----:B------:R-:W-:-:S03]  /*02b0*/  FSETP.GEU.AND P3, PT, R22, -126, PT ;  /* 0xc2fc00001600780b */ /* 0x000fc60003f6e000 */
[----:B------:R-:W-:-:S03]  /*02c0*/  @!P0 FMUL R20, R20, 0.5 ;  /* 0x3f00000014148820 */ /* 0x000fc60000400000 */
[----:B------:R-:W-:Y:S01]  /*02d0*/  @!P5 FMUL R24, R24, 0.5 ;  /* 0x3f0000001818d820 */ /* 0x000fe20000400000 */
[----:B------:R-:W1:Y:S02]  /*02e0*/  MUFU.EX2 R21, R20 ;  /* 0x0000001400157308 */ /* 0x000e640000000800 */
[----:B------:R-:W-:Y:S01]  /*02f0*/  @!P2 FMUL R25, R25, 0.5 ;  /* 0x3f0000001919a820 */ /* 0x000fe20000400000 */
[----:B----4-:R-:W-:Y:S01]  /*0300*/  FADD R9, RZ, -R9 ;  /* 0x80000009ff097221 */ /* 0x010fe20000000000 */
[----:B------:R-:W-:Y:S02]  /*0310*/  FADD R11, RZ, -R11 ;  /* 0x8000000bff0b7221 */ /* 0x000fe40000000000 */
[----:B------:R-:W-:Y:S02]  /*0320*/  @!P3 FMUL R22, R22, 0.5 ;  /* 0x3f0000001616b820 */ /* 0x000fe40000400000 */
[----:B------:R-:W2:Y:S01]  /*0330*/  MUFU.EX2 R26, R25 ;  /* 0x00000019001a7308 */ /* 0x000ea20000000800 */
[----:B-1----:R-:W-:-:S07]  /*0340*/  @!P0 FMUL R21, R21, R21 ;  /* 0x0000001515158220 */ /* 0x002fce0000400000 */
[----:B------:R-:W1:Y:S01]  /*0350*/  MUFU.EX2 R24, R24 ;  /* 0x0000001800187308 */ /* 0x000e620000000800 */
[----:B------:R-:W-:Y:S01]  /*0360*/  FADD R27, R21, 1 ;  /* 0x3f800000151b7421 */ /* 0x000fe20000000000 */
[----:B------:R-:W-:Y:S01]  /*0370*/  FMUL R21, R0, 1.4426950216293334961 ;  /* 0x3fb8aa3b00157820 */ /* 0x000fe20000400000 */
[----:B------:R-:W-:Y:S01]  /*0380*/  HFMA2.MMA R0, -RZ, RZ, 1.625, 0 ;  /* 0x3e800000ff007435 */ /* 0x000fe200000001ff */
[----:B--2---:R-:W-:Y:S02]  /*0390*/  @!P2 FMUL R26, R26, R26 ;  /* 0x0000001a1a1aa220 */ /* 0x004fe40000400000 */
[----:B------:R-:W-:Y:S02]  /*03a0*/  FSETP.GT.AND P0, PT, R27, 8.50705917302346158658e+37, PT ;  /* 0x7e8000001b00780b */ /* 0x000fe40003f04000 */
[----:B------:R-:W2:Y:S01]  /*03b0*/  MUFU.EX2 R22, R22 ;  /* 0x0000001600167308 */ /* 0x000ea20000000800 */
[----:B------:R-:W-:Y:S01]  /*03c0*/  FSETP.GEU.AND P1, PT, R21, -126, PT ;  /* 0xc2fc00001500780b */ /* 0x000fe20003f2e000 */
[----:B------:R-:W-:Y:S01]  /*03d0*/  FADD R25, R26, 1 ;  /* 0x3f8000001a197421 */ /* 0x000fe20000000000 */
[----:B------:R-:W-:Y:S01]  /*03e0*/  FSETP.GEU.AND P2, PT, R23, -126, PT ;  /* 0xc2fc00001700780b */ /* 0x000fe20003f4e000 */
[----:B------:R-:W-:Y:S01]  /*03f0*/  FADD R26, RZ, -R8 ;  /* 0x80000008ff1a7221 */ /* 0x000fe20000000000 */
[----:B-1----:R-:W-:-:S02]  /*0400*/  @!P5 FMUL R24, R24, R24 ;  /* 0x000000181818d220 */ /* 0x002fc40000400000 */
[----:B------:R-:W-:Y:S01]  /*0410*/  FSETP.GT.AND P4, PT, R25, 8.50705917302346158658e+37, PT ;  /* 0x7e8000001900780b */ /* 0x000fe20003f84000 */
[----:B------:R-:W-:Y:S01]  /*0420*/  FMUL R26, R26, 1.4426950216293334961 ;  /* 0x3fb8aa3b1a1a7820 */ /* 0x000fe20000400000 */
[----:B------:R-:W-:Y:S01]  /*0430*/  FSEL R29, R0, 1, P0 ;  /* 0x3f800000001d7808 */ /* 0x000fe20000000000 */
[----:B------:R-:W-:Y:S01]  /*0440*/  FADD R24, R24, 1 ;  /* 0x3f80000018187421 */ /* 0x000fe20000000000 */
[----:B------:R-:W-:Y:S01]  /*0450*/  FSEL R8, R0, 1, P4 ;  /* 0x3f80000000087808 */ /* 0x000fe20002000000 */
[----:B------:R-:W-:Y:S01]  /*0460*/  @P0 FMUL R27, R27, 0.25 ;  /* 0x3e8000001b1b0820 */ /* 0x000fe20000400000 */
[----:B------:R-:W-:Y:S01]  /*0470*/  FSETP.GEU.AND P6, PT, R26, -126, PT ;  /* 0xc2fc00001a00780b */ /* 0x000fe20003fce000 */
[----:B------:R-:W-:Y:S01]  /*0480*/  @!P1 FMUL R21, R21, 0.5 ;  /* 0x3f00000015159820 */ /* 0x000fe20000400000 */
[----:B-----5:R-:W-:Y:S01]  /*0490*/  FADD R4, RZ, -R4 ;  /* 0x80000004ff047221 */ /* 0x020fe20000000000 */
[----:B------:R-:W1:Y:S01]  /*04a0*/  MUFU.RCP R20, R27 ;  /* 0x0000001b00147308 */ /* 0x000e620000001000 */
[----:B------:R-:W-:Y:S01]  /*04b0*/  @!P2 FMUL R23, R23, 0.5 ;  /* 0x3f0000001717a820 */ /* 0x000fe20000400000 */
[----:B--2---:R-:W-:Y:S01]  /*04c0*/  @!P3 FMUL R22, R22, R22 ;  /* 0x000000161616b220 */ /* 0x004fe20000400000 */
[----:B------:R-:W-:Y:S01]  /*04d0*/  FADD R7, RZ, -R7 ;  /* 0x80000007ff077221 */ /* 0x000fe20000000000 */
[----:B------:R-:W-:-:S04]  /*04e0*/  @P4 FMUL R25, R25, 0.25 ;  /* 0x3e80000019194820 */ /* 0x000fc80000400000 */
[----:B------:R-:W2:Y:S02]  /*04f0*/  MUFU.EX2 R21, R21 ;  /* 0x0000001500157308 */ /* 0x000ea40000000800 */
[----:B------:R-:W-:Y:S01]  /*0500*/  @!P6 FMUL R26, R26, 0.5 ;  /* 0x3f0000001a1ae820 */ /* 0x000fe20000400000 */
[----:B-1----:R-:W-:Y:S01]  /*0510*/  FMUL R29, R20, R29 ;  /* 0x0000001d141d7220 */ /* 0x002fe20000400000 */
[----:B------:R-:W-:-:S04]  /*0520*/  FADD R20, RZ, -R14 ;  /* 0x8000000eff147221 */ /* 0x000fc80000000000 */
[----:B------:R-:W1:Y:S01]  /*0530*/  MUFU.RCP R25, R25 ;  /* 0x0000001900197308 */ /* 0x000e620000001000 */
[----:B------:R-:W-:Y:S01]  /*0540*/  FMUL R16, R16, R29 ;  /* 0x0000001d10107220 */ /* 0x000fe20000400000 */
[----:B------:R-:W-:Y:S01]  /*0550*/  FMUL R20, R20, 1.4426950216293334961 ;  /* 0x3fb8aa3b14147820 */ /* 0x000fe20000400000 */
[----:B------:R-:W-:Y:S01]  /*0560*/  FADD R29, RZ, -R6 ;  /* 0x80000006ff1d7221 */ /* 0x000fe20000000000 */
[----:B--2---:R-:W-:Y:S01]  /*0570*/  @!P1 FMUL R21, R21, R21 ;  /* 0x0000001515159220 */ /* 0x004fe20000400000 */
[----:B------:R-:W-:Y:S02]  /*0580*/  FSETP.GT.AND P1, PT, R24, 8.50705917302346158658e+37, PT ;  /* 0x7e8000001800780b */ /* 0x000fe40003f24000 */
[----:B------:R-:W-:Y:S01]  /*0590*/  FMUL R29, R29, 1.4426950216293334961 ;  /* 0x3fb8aa3b1d1d7820 */ /* 0x000fe20000400000 */
[----:B------:R-:W-:Y:S01]  /*05a0*/  FSETP.GEU.AND P0, PT, R20, -126, PT ;  /* 0xc2fc00001400780b */ /* 0x000fe20003f0e000 */
[----:B------:R-:W-:Y:S02]  /*05b0*/  FADD R27, R21, 1 ;  /* 0x3f800000151b7421 */ /* 0x000fe40000000000 */
[----:B------:R2:W3:Y:S03]  /*05c0*/  MUFU.EX2 R21, R23 ;  /* 0x0000001700157308 */ /* 0x0004e60000000800 */
[----:B------:R-:W-:Y:S01]  /*05d0*/  FSETP.GT.AND P5, PT, R27, 8.50705917302346158658e+37, PT ;  /* 0x7e8000001b00780b */ /* 0x000fe20003fa4000 */
[----:B-1----:R-:W-:-:S03]  /*05e0*/  FMUL R8, R25, R8 ;  /* 0x0000000819087220 */ /* 0x002fc60000400000 */
[----:B------:R-:W-:Y:S01]  /*05f0*/  FSEL R28, R0, 1, P5 ;  /* 0x3f800000001c7808 */ /* 0x000fe20002800000 */
[----:B------:R-:W-:Y:S01]  /*0600*/  @P1 FMUL R24, R24, 0.25 ;  /* 0x3e80000018181820 */ /* 0x000fe20000400000 */
[----:B--2---:R-:W-:Y:S01]  /*0610*/  FADD R23, RZ, -R10 ;  /* 0x8000000aff177221 */ /* 0x004fe20000000000 */
[----:B------:R-:W-:Y:S01]  /*0620*/  FMUL R10, R9, 1.4426950216293334961 ;  /* 0x3fb8aa3b090a7820 */ /* 0x000fe20000400000 */
[----:B------:R-:W-:Y:S01]  /*0630*/  @!P0 FMUL R20, R20, 0.5 ;  /* 0x3f00000014148820 */ /* 0x000fe20000400000 */
[----:B------:R-:W-:Y:S01]  /*0640*/  MUFU.RCP R25, R24 ;  /* 0x0000001800197308 */ /* 0x000fe20000001000 */
[----:B------:R-:W-:Y:S01]  /*0650*/  FMUL R9, R23, 1.4426950216293334961 ;  /* 0x3fb8aa3b17097820 */ /* 0x000fe20000400000 */
[----:B------:R-:W-:Y:S01]  /*0660*/  FMUL R17, R17, R8 ;  /* 0x0000000811117220 */ /* 0x000fe20000400000 */
[----:B------:R-:W-:Y:S01]  /*0670*/  FSETP.GEU.AND P4, PT, R10, -126, PT ;  /* 0xc2fc00000a00780b */ /* 0x000fe20003f8e000 */
[----:B------:R-:W-:Y:S01]  /*0680*/  @P5 FMUL R27, R27, 0.25 ;  /* 0x3e8000001b1b5820 */ /* 0x000fe20000400000 */
[----:B---3--:R-:W-:Y:S01]  /*0690*/  @!P2 FMUL R21, R21, R21 ;  /* 0x000000151515a220 */ /* 0x008fe20000400000 */
[----:B------:R-:W-:Y:S01]  /*06a0*/  FSETP.GEU.AND P5, PT, R9, -126, PT ;  /* 0xc2fc00000900780b */ /* 0x000fe20003fae000 */
[----:B------:R-:W-:Y:S01]  /*06b0*/  FADD R8, RZ, -R15 ;  /* 0x8000000fff087221 */ /* 0x000fe20000000000 */
[----:B------:R-:W1:Y:S01]  /*06c0*/  MUFU.EX2 R20, R20 ;  /* 0x0000001400147308 */ /* 0x000e620000000800 */
[----:B------:R-:W-:-:S02]  /*06d0*/  FADD R21, R21, 1 ;  /* 0x3f80000015157421 */ /* 0x000fc40000000000 */
[----:B------:R-:W-:-:S05]  /*06e0*/  FMUL R8, R8, 1.4426950216293334961 ;  /* 0x3fb8aa3b08087820 */ /* 0x000fca0000400000 */
[----:B------:R-:W2:Y:S01]  /*06f0*/  MUFU.RCP R27, R27 ;  /* 0x0000001b001b7308 */ /* 0x000ea20000001000 */
[----:B------:R-:W-:Y:S02]  /*0700*/  @!P4 FMUL R10, R10, 0.5 ;  /* 0x3f0000000a0ac820 */ /* 0x000fe40000400000 */
[----:B------:R-:W-:Y:S01]  /*0710*/  @!P5 FMUL R9, R9, 0.5 ;  /* 0x3f0000000909d820 */ /* 0x000fe20000400000 */
[----:B-1----:R-:W-:-:S04]  /*0720*/  @!P0 FMUL R20, R20, R20 ;  /* 0x0000001414148220 */ /* 0x002fc80000400000 */
[----:B------:R1:W3:Y:S01]  /*0730*/  MUFU.EX2 R23, R26 ;  /* 0x0000001a00177308 */ /* 0x0002e20000000800 */
[----:B--2---:R-:W-:-:S07]  /*0740*/  FMUL R27, R27, R28 ;  /* 0x0000001c1b1b7220 */ /* 0x004fce0000400000 */
[----:B------:R-:W2:Y:S01]  /*0750*/  MUFU.EX2 R9, R9 ;  /* 0x0000000900097308 */ /* 0x000ea20000000800 */
[----:B------:R-:W-:Y:S01]  /*0760*/  FSEL R28, R0, 1, P1 ;  /* 0x3f800000001c7808 */ /* 0x000fe20000800000 */
[----:B-1----:R-:W-:Y:S01]  /*0770*/  FMUL R26, R4, 1.4426950216293334961 ;  /* 0x3fb8aa3b041a7820 */ /* 0x002fe20000400000 */
[----:B------:R-:W-:Y:S01]  /*0780*/  FSETP.GEU.AND P1, PT, R8, -126, PT ;  /* 0xc2fc00000800780b */ /* 0x000fe20003f2e000 */
[----:B------:R-:W-:Y:S01]  /*0790*/  FMUL R18, R18, R27 ;  /* 0x0000001b12127220 */ /* 0x000fe20000400000 */
[----:B------:R-:W-:Y:S01]  /*07a0*/  FADD R27, R20, 1 ;  /* 0x3f800000141b7421 */ /* 0x000fe20000000000 */
[----:B------:R-:W-:Y:S01]  /*07b0*/  FMUL R28, R25, R28 ;  /* 0x0000001c191c7220 */ /* 0x000fe20000400000 */
[----:B------:R-:W-:Y:S01]  /*07c0*/  FMUL R25, R11, 1.4426950216293334961 ;  /* 0x3fb8aa3b0b197820 */ /* 0x000fe20000400000 */
[----:B------:R1:W4:Y:S01]  /*07d0*/  MUFU.EX2 R24, R10 ;  /* 0x0000000a00187308 */ /* 0x0003220000000800 */
[----:B------:R-:W-:Y:S01]  /*07e0*/  FSETP.GEU.AND P0, PT, R26, -126, PT ;  /* 0xc2fc00001a00780b */ /* 0x000fe20003f0e000 */
[----:B---3--:R-:W-:Y:S01]  /*07f0*/  @!P6 FMUL R23, R23, R23 ;  /* 0x000000171717e220 */ /* 0x008fe20000400000 */
[----:B------:R-:W-:Y:S01]  /*0800*/  FADD R11, RZ, -R5 ;  /* 0x80000005ff0b7221 */ /* 0x000fe20000000000 */
[----:B------:R-:W-:Y:S01]  /*0810*/  FSETP.GEU.AND P3, PT, R25, -126, PT ;  /* 0xc2fc00001900780b */ /* 0x000fe20003f6e000 */
[----:B------:R-:W-:Y:S01]  /*0820*/  FMUL R19, R19, R28 ;  /* 0x0000001c13137220 */ /* 0x000fe20000400000 */
[----:B------:R-:W-:Y:S01]  /*0830*/  FADD R23, R23, 1 ;  /* 0x3f80000017177421 */ /* 0x000fe20000000000 */
[----:B--2---:R-:W-:Y:S01]  /*0840*/  @!P5 FMUL R9, R9, R9 ;  /* 0x000000090909d220 */ /* 0x004fe20000400000 */
[----:B------:R-:W-:Y:S01]  /*0850*/  @!P1 FMUL R8, R8, 0.5 ;  /* 0x3f00000008089820 */ /* 0x000fe20000400000 */
[----:B-1----:R-:W-:Y:S01]  /*0860*/  FADD R10, R22, 1 ;  /* 0x3f800000160a7421 */ /* 0x002fe20000000000 */
[----:B------:R-:W-:Y:S01]  /*0870*/  FMUL R22, R11, 1.4426950216293334961 ;  /* 0x3fb8aa3b0b167820 */ /* 0x000fe20000400000 */
[----:B------:R-:W-:-:S03]  /*0880*/  FADD R9, R9, 1 ;  /* 0x3f80000009097421 */ /* 0x000fc60000000000 */
[----:B------:R-:W-:Y:S01]  /*0890*/  @!P0 FMUL R26, R26, 0.5 ;  /* 0x3f0000001a1a8820 */ /* 0x000fe20000400000 */
[----:B----4-:R-:W-:Y:S01]  /*08a0*/  @!P4 FMUL R24, R24, R24 ;  /* 0x000000181818c220 */ /* 0x010fe20000400000 */
[----:B------:R-:W-:Y:S01]  /*08b0*/  FSETP.GT.AND P5, PT, R9, 8.50705917302346158658e+37, PT ;  /* 0x7e8000000900780b */ /* 0x000fe20003fa4000 */
[----:B------:R-:W-:Y:S01]  /*08c0*/  @!P3 FMUL R25, R25, 0.5 ;  /* 0x3f0000001919b820 */ /* 0x000fe20000400000 */
[----:B------:R-:W-:Y:S01]  /*08d0*/  FSETP.GT.AND P4, PT, R23, 8.50705917302346158658e+37, PT ;  /* 0x7e8000001700780b */ /* 0x000fe20003f84000 */
[----:B------:R-:W-:Y:S01]  /*08e0*/  FADD R4, R24, 1 ;  /* 0x3f80000018047421 */ /* 0x000fe20000000000 */
[----:B------:R-:W1:Y:S01]  /*08f0*/  MUFU.EX2 R26, R26 ;  /* 0x0000001a001a7308 */ /* 0x000e620000000800 */
[C---:B------:R-:W-:Y:S02]  /*0900*/  FSEL R11, R0.reuse, 1, P5 ;  /* 0x3f800000000b7808 */ /* 0x040fe40002800000 */
[----:B------:R-:W-:Y:S02]  /*0910*/  FSEL R5, R0, 1, P4 ;  /* 0x3f80000000057808 */ /* 0x000fe40002000000 */
[----:B------:R-:W-:-:S02]  /*0920*/  FSETP.GT.AND P6, PT, R4, 8.50705917302346158658e+37, PT ;  /* 0x7e8000000400780b */ /* 0x000fc40003fc4000 */
[----:B------:R-:W-:Y:S01]  /*0930*/  FSETP.GT.AND P2, PT, R10, 8.50705917302346158658e+37, PT ;  /* 0x7e8000000a00780b */ /* 0x000fe20003f44000 */
[----:B------:R2:W3:Y:S01]  /*0940*/  MUFU.EX2 R24, R25 ;  /* 0x0000001900187308 */ /* 0x0004e20000000800 */
[----:B------:R-:W-:Y:S01]  /*0950*/  @P5 FMUL R9, R9, 0.25 ;  /* 0x3e80000009095820 */ /* 0x000fe20000400000 */
[----:B------:R-:W-:Y:S01]  /*0960*/  FSETP.GEU.AND P5, PT, R22, -126, PT ;  /* 0xc2fc00001600780b */ /* 0x000fe20003fae000 */
[----:B------:R-:W-:Y:S01]  /*0970*/  @P4 FMUL R23, R23, 0.25 ;  /* 0x3e80000017174820 */ /* 0x000fe20000400000 */
[----:B------:R-:W-:Y:S02]  /*0980*/  FSETP.GT.AND P4, PT, R21, 8.50705917302346158658e+37, PT ;  /* 0x7e8000001500780b */ /* 0x000fe40003f84000 */
[----:B------:R-:W-:Y:S01]  /*0990*/  FSEL R6, R0, 1, P6 ;  /* 0x3f80000000067808 */ /* 0x000fe20003000000 */
[----:B-1----:R-:W-:Y:S01]  /*09a0*/  @!P0 FMUL R26, R26, R26 ;  /* 0x0000001a1a1a8220 */ /* 0x002fe20000400000 */
[----:B------:R-:W1:Y:S01]  /*09b0*/  MUFU.EX2 R8, R8 ;  /* 0x0000000800087308 */ /* 0x000e620000000800 */
[----:B--2---:R-:W-:Y:S01]  /*09c0*/  FMUL R25, R7, 1.4426950216293334961 ;  /* 0x3fb8aa3b07197820 */ /* 0x004fe20000400000 */
[----:B------:R-:W-:Y:S01]  /*09d0*/  @P6 FMUL R4, R4, 0.25 ;  /* 0x3e80000004046820 */ /* 0x000fe20000400000 */
[----:B------:R-:W-:Y:S01]  /*09e0*/  FADD R26, R26, 1 ;  /* 0x3f8000001a1a7421 */ /* 0x000fe20000000000 */
[----:B------:R-:W-:Y:S01]  /*09f0*/  FSETP.GT.AND P6, PT, R27, 8.50705917302346158658e+37, PT ;  /* 0x7e8000001b00780b */ /* 0x000fe20003fc4000 */
[----:B------:R-:W-:Y:S01]  /*0a00*/  @P2 FMUL R10, R10, 0.25 ;  /* 0x3e8000000a0a2820 */ /* 0x000fe20000400000 */
[----:B------:R-:W-:Y:S01]  /*0a10*/  FSETP.GEU.AND P0, PT, R25, -126, PT ;  /* 0xc2fc00001900780b */ /* 0x000fe20003f0e000 */
[----:B---3--:R-:W-:Y:S01]  /*0a20*/  @!P3 FMUL R24, R24, R24 ;  /* 0x000000181818b220 */ /* 0x008fe20000400000 */
[----:B------:R-:W-:Y:S01]  /*0a30*/  FSETP.GEU.AND P3, PT, R29, -126, PT ;  /* 0xc2fc00001d00780b */ /* 0x000fe20003f6e000 */
[----:B------:R-:W-:Y:S01]  /*0a40*/  @!P5 FMUL R22, R22, 0.5 ;  /* 0x3f0000001616d820 */ /* 0x000fe20000400000 */
[----:B------:R-:W-:Y:S01]  /*0a50*/  @P4 FMUL R21, R21, 0.25 ;  /* 0x3e80000015154820 */ /* 0x000fe20000400000 */
[----:B------:R-:W-:Y:S01]  /*0a60*/  FADD R24, R24, 1 ;  /* 0x3f80000018187421 */ /* 0x000fe20000000000 */
[----:B------:R-:W2:Y:S01]  /*0a70*/  MUFU.RCP R28, R23 ;  /* 0x00000017001c7308 */ /* 0x000ea20000001000 */
[----:B-1----:R-:W-:-:S04]  /*0a80*/  @!P1 FMUL R8, R8, R8 ;  /* 0x0000000808089220 */ /* 0x002fc80000400000 */
[----:B------:R-:W-:Y:S02]  /*0a90*/  @P6 FMUL R27, R27, 0.25 ;  /* 0x3e8000001b1b6820 */ /* 0x000fe40000400000 */
[----:B------:R-:W-:Y:S01]  /*0aa0*/  @!P0 FMUL R25, R25, 0.5 ;  /* 0x3f00000019198820 */ /* 0x000fe20000400000 */
[----:B------:R-:W1:Y:S01]  /*0ab0*/  MUFU.EX2 R22, R22 ;  /* 0x0000001600167308 */ /* 0x000e620000000800 */
[----:B------:R-:W-:Y:S01]  /*0ac0*/  @!P3 FMUL R29, R29, 0.5 ;  /* 0x3f0000001d1db820 */ /* 0x000fe20000400000 */
[----:B------:R-:W-:Y:S01]  /*0ad0*/  FADD R8, R8, 1 ;  /* 0x3f80000008087421 */ /* 0x000fe20000000000 */
[----:B--2---:R-:W-:-:S05]  /*0ae0*/  FMUL R5, R28, R5 ;  /* 0x000000051c057220 */ /* 0x004fca0000400000 */
[----:B------:R-:W-:Y:S01]  /*0af0*/  MUFU.RCP R20, R21 ;  /* 0x0000001500147308 */ /* 0x000fe20000001000 */
[----:B------:R-:W-:Y:S01]  /*0b00*/  FMUL R16, R16, R5 ;  /* 0x0000000510107220 */ /* 0x000fe20000400000 */
[----:B-1----:R-:W-:-:S06]  /*0b10*/  @!P5 FMUL R22, R22, R22 ;  /* 0x000000161616d220 */ /* 0x002fcc0000400000 */
[----:B------:R-:W1:Y:S01]  /*0b20*/  MUFU.EX2 R21, R29 ;  /* 0x0000001d00157308 */ /* 0x000e620000000800 */
[----:B------:R-:W-:Y:S01]  /*0b30*/  FSETP.GT.AND P5, PT, R24, 8.50705917302346158658e+37, PT ;  /* 0x7e8000001800780b */ /* 0x000fe20003fa4000 */
[----:B------:R-:W-:-:S03]  /*0b40*/  FADD R22, R22, 1 ;  /* 0x3f80000016167421 */ /* 0x000fc60000000000 */
[----:B------:R-:W-:-:S03]  /*0b50*/  FSEL R23, R0, 1, P5 ;  /* 0x3f80000000177808 */ /* 0x000fc60002800000 */
[----:B------:R-:W2:Y:S06]  /*0b60*/  MUFU.EX2 R25, R25 ;  /* 0x0000001900197308 */ /* 0x000eac0000000800 */
[----:B------:R-:W-:Y:S01]  /*0b70*/  @P5 FMUL R24, R24, 0.25 ;  /* 0x3e80000018185820 */ /* 0x000fe20000400000 */
[----:B-1----:R-:W-:Y:S01]  /*0b80*/  @!P3 FMUL R21, R21, R21 ;  /* 0x000000151515b220 */ /* 0x002fe20000400000 */
[----:B------:R-:W-:Y:S01]  /*0b90*/  FSETP.GT.AND P3, PT, R26, 8.50705917302346158658e+37, PT ;  /* 0x7e8000001a00780b */ /* 0x000fe20003f64000 */
[----:B------:R1:W3:Y:S02]  /*0ba0*/  MUFU.RCP R28, R9 ;  /* 0x00000009001c7308 */ /* 0x0002e40000001000 */
[----:B------:R-:W-:Y:S01]  /*0bb0*/  FADD R21, R21, 1 ;  /* 0x3f80000015157421 */ /* 0x000fe20000000000 */
[----:B--2---:R-:W-:Y:S01]  /*0bc0*/  @!P0 FMUL R25, R25, R25 ;  /* 0x0000001919198220 */ /* 0x004fe20000400000 */
[----:B------:R-:W-:-:S04]  /*0bd0*/  FSETP.GT.AND P0, PT, R22, 8.50705917302346158658e+37, PT ;  /* 0x7e8000001600780b */ /* 0x000fc80003f04000 */
[----:B------:R-:W2:Y:S01]  /*0be0*/  MUFU.RCP R24, R24 ;  /* 0x0000001800187308 */ /* 0x000ea20000001000 */
[----:B------:R-:W-:Y:S01]  /*0bf0*/  FSETP.GT.AND P5, PT, R21, 8.50705917302346158658e+37, PT ;  /* 0x7e8000001500780b */ /* 0x000fe20003fa4000 */
[----:B------:R-:W-:Y:S01]  /*0c00*/  FADD R25, R25, 1 ;  /* 0x3f80000019197421 */ /* 0x000fe20000000000 */
[----:B-1----:R-:W-:Y:S01]  /*0c10*/  FSEL R9, R0, 1, P3 ;  /* 0x3f80000000097808 */ /* 0x002fe20001800000 */
[----:B------:R-:W-:Y:S01]  /*0c20*/  @P3 FMUL R26, R26, 0.25 ;  /* 0x3e8000001a1a3820 */ /* 0x000fe20000400000 */
[----:B------:R-:W-:Y:S02]  /*0c30*/  FSETP.GT.AND P3, PT, R8, 8.50705917302346158658e+37, PT ;  /* 0x7e8000000800780b */ /* 0x000fe40003f64000 */
[----:B------:R-:W-:Y:S01]  /*0c40*/  FSETP.GT.AND P1, PT, R25, 8.50705917302346158658e+37, PT ;  /* 0x7e8000001900780b */ /* 0x000fe20003f24000 */
[----:B------:R-:W-:Y:S01]  /*0c50*/  MUFU.RCP R7, R27 ;  /* 0x0000001b00077308 */ /* 0x000fe20000001000 */
[----:B------:R-:W-:Y:S01]  /*0c60*/  FSEL R29, R0, 1, P3 ;  /* 0x3f800000001d7808 */ /* 0x000fe20001800000 */
[----:B---3--:R-:W-:Y:S01]  /*0c70*/  FMUL R11, R28, R11 ;  /* 0x0000000b1c0b7220 */ /* 0x008fe20000400000 */
[----:B------:R-:W-:-:S03]  /*0c80*/  @P0 FMUL R22, R22, 0.25 ;  /* 0x3e80000016160820 */ /* 0x000fc60000400000 */
[----:B------:R-:W-:Y:S01]  /*0c90*/  @P5 FMUL R21, R21, 0.25 ;  /* 0x3e80000015155820 */ /* 0x000fe20000400000 */
[----:B--2---:R-:W-:Y:S01]  /*0ca0*/  FMUL R24, R24, R23 ;  /* 0x0000001718187220 */ /* 0x004fe20000400000 */
[----:B------:R1:W2:Y:S01]  /*0cb0*/  MUFU.RCP R27, R4 ;  /* 0x00000004001b7308 */ /* 0x0002a20000001000 */
[----:B------:R-:W-:Y:S01]  /*0cc0*/  FSEL R23, R0, 1, P0 ;  /* 0x3f80000000177808 */ /* 0x000fe20000000000 */
[----:B------:R-:W-:Y:S01]  /*0cd0*/  @P3 FMUL R8, R8, 0.25 ;  /* 0x3e80000008083820 */ /* 0x000fe20000400000 */
[----:B------:R-:W-:Y:S01]  /*0ce0*/  FMUL R18, R18, R11 ;  /* 0x0000000b12127220 */ /* 0x000fe20000400000 */
[----:B------:R-:W-:Y:S01]  /*0cf0*/  @P1 FMUL R25, R25, 0.25 ;  /* 0x3e80000019191820 */ /* 0x000fe20000400000 */
[----:B------:R-:W-:-:S03]  /*0d00*/  FMUL R19, R19, R24 ;  /* 0x0000001813137220 */ /* 0x000fc60000400000 */
[----:B------:R-:W3:Y:S01]  /*0d10*/  MUFU.RCP R22, R22 ;  /* 0x0000001600167308 */ /* 0x000ee20000001000 */
[----:B-1----:R-:W-:Y:S01]  /*0d20*/  FSEL R4, R0, 1, P5 ;  /* 0x3f80000000047808 */ /* 0x002fe20002800000 */
[----:B--2---:R-:W-:-:S06]  /*0d30*/  FMUL R6, R27, R6 ;  /* 0x000000061b067220 */ /* 0x004fcc0000400000 */
[----:B------:R-:W1:Y:S01]  /*0d40*/  MUFU.RCP R21, R21 ;  /* 0x0000001500157308 */ /* 0x000e620000001000 */
[----:B------:R-:W-:Y:S01]  /*0d50*/  FSEL R27, R0, 1, P4 ;  /* 0x3f800000001b7808 */ /* 0x000fe20002000000 */
[----:B------:R-:W-:-:S04]  /*0d60*/  FMUL R17, R17, R6 ;  /* 0x0000000611117220 */ /* 0x000fc80000400000 */
[----:B------:R-:W-:Y:S01]  /*0d70*/  FMUL R20, R20, R27 ;  /* 0x0000001b14147220 */ /* 0x000fe20000400000 */
[----:B---3--:R-:W-:Y:S01]  /*0d80*/  FMUL R22, R22, R23 ;  /* 0x0000001716167220 */ /* 0x008fe20000400000 */
[----:B------:R-:W2:Y:S01]  /*0d90*/  MUFU.RCP R26, R26 ;  /* 0x0000001a001a7308 */ /* 0x000ea20000001000 */
[C---:B------:R-:W-:Y:S01]  /*0da0*/  FSEL R23, R0.reuse, 1, P2 ;  /* 0x3f80000000177808 */ /* 0x040fe20001000000 */
[----:B------:R-:W-:Y:S01]  /*0db0*/  FMUL R13, R13, R20 ;  /* 0x000000140d0d7220 */ /* 0x000fe20000400000 */
[----:B------:R-:W-:Y:S03]  /*0dc0*/  STG.E.128 desc[UR4][R2.64], R16 ;  /* 0x0000001002007986 */ /* 0x000fe6000c101d04 */
[----:B------:R-:W-:Y:S01]  /*0dd0*/  FMUL R5, R13, R22 ;  /* 0x000000160d057220 */ /* 0x000fe20000400000 */
[----:B-1----:R-:W-:Y:S01]  /*0de0*/  FMUL R21, R21, R4 ;  /* 0x0000000415157220 */ /* 0x002fe20000400000 */
[----:B------:R-:W1:Y:S01]  /*0df0*/  MUFU.RCP R10, R10 ;  /* 0x0000000a000a7308 */ /* 0x000e620000001000 */
[----:B------:R-:W-:-:S05]  /*0e00*/  FSEL R4, R0, 1, P6 ;  /* 0x3f80000000047808 */ /* 0x000fca0003000000 */
[----:B------:R-:W-:Y:S01]  /*0e10*/  FMUL R7, R7, R4 ;  /* 0x0000000407077220 */ /* 0x000fe20000400000 */
[----:B--2---:R-:W-:Y:S01]  /*0e20*/  FMUL R9, R26, R9 ;  /* 0x000000091a097220 */ /* 0x004fe20000400000 */
[----:B------:R-:W2:Y:S01]  /*0e30*/  MUFU.RCP R8, R8 ;  /* 0x0000000800087308 */ /* 0x000ea20000001000 */
[----:B------:R-:W-:Y:S01]  /*0e40*/  FSEL R26, R0, 1, P1 ;  /* 0x3f800000001a7808 */ /* 0x000fe20000800000 */
[----:B------:R-:W-:-:S04]  /*0e50*/  FMUL R14, R14, R7 ;  /* 0x000000070e0e7220 */ /* 0x000fc80000400000 */
[----:B------:R-:W-:Y:S01]  /*0e60*/  FMUL R6, R14, R21 ;  /* 0x000000150e067220 */ /* 0x000fe20000400000 */
[----:B-1----:R-:W-:Y:S01]  /*0e70*/  FMUL R23, R10, R23 ;  /* 0x000000170a177220 */ /* 0x002fe20000400000 */
[----:B------:R-:W1:Y:S03]  /*0e80*/  MUFU.RCP R25, R25 ;  /* 0x0000001900197308 */ /* 0x000e660000001000 */
[----:B------:R-:W-:Y:S01]  /*0e90*/  FMUL R4, R12, R23 ;  /* 0x000000170c047220 */ /* 0x000fe20000400000 */
[----:B--2---:R-:W-:-:S03]  /*0ea0*/  FMUL R8, R8, R29 ;  /* 0x0000001d08087220 */ /* 0x004fc60000400000 */
[----:B------:R-:W-:Y:S01]  /*0eb0*/  FMUL R4, R4, R9 ;  /* 0x0000000904047220 */ /* 0x000fe20000400000 */
[----:B------:R-:W-:Y:S01]  /*0ec0*/  FMUL R8, R15, R8 ;  /* 0x000000080f087220 */ /* 0x000fe20000400000 */
[----:B-1----:R-:W-:-:S04]  /*0ed0*/  FMUL R25, R25, R26 ;  /* 0x0000001a19197220 */ /* 0x002fc80000400000 */
[----:B------:R-:W-:-:S05]  /*0ee0*/  FMUL R7, R8, R25 ;  /* 0x0000001908077220 */ /* 0x000fca0000400000 */
[----:B------:R-:W-:Y:S01]  /*0ef0*/  STG.E.128 desc[UR4][R2.64+0x800], R4 ;  /* 0x0008000402007986 */ /* 0x000fe2000c101d04 */
[----:B------:R-:W-:Y:S05]  /*0f00*/  EXIT ;  /* 0x000000000000794d */ /* 0x000fea0003800000 */
.L_x_0:
[----:B------:R-:W-:-:S00]  /*0f10*/  BRA `(.L_x_0) ;  /* 0xfffffffc00fc7947 */ /* 0x000fc0000383ffff */
[----:B------:R-:W-:-:S00]  /*0f20*/  NOP ;  /* 0x0000000000007918 */ /* 0x000fc00000000000 */
        /* <DEDUP_REMOVED lines=13> */
.L_x_1:


//--------------------- .nv.constant0.triton_poi_fused_mul_sigmoid_33 --------------------------
	.section	.nv.constant0.triton_poi_fused_mul_sigmoid_33,"a",@progbits
	.sectionflags	@""
	.align	4
.nv.constant0.triton_poi_fused_mul_sigmoid_33:
	.zero		548
